	.headerflags	@"EF_CUDA_TEXMODE_UNIFIED EF_CUDA_64BIT_ADDRESS EF_CUDA_ACCELERATORS EF_CUDA_SM90 EF_CUDA_VIRTUAL_SM(EF_CUDA_SM90)"
	.elftype	@"ET_EXEC"


//--------------------- .nv.info                  --------------------------
	.section	.nv.info,"",@"SHT_CUDA_INFO"
	.align	4


	//----- nvinfo : EIATTR_REGCOUNT
	.align		4
        /*0000*/ 	.byte	0x04, 0x2f
        /*0002*/ 	.short	(.L_1 - .L_0)
	.align		4
.L_0:
        /*0004*/ 	.word	index@(triton_poi_fused_max_pool2d_with_indices_16)
        /*0008*/ 	.word	0x00000014


	//----- nvinfo : EIATTR_MIN_STACK_SIZE
	.align		4
.L_1:
        /*000c*/ 	.byte	0x04, 0x12
        /*000e*/ 	.short	(.L_3 - .L_2)
	.align		4
.L_2:
        /*0010*/ 	.word	index@(triton_poi_fused_max_pool2d_with_indices_16)
        /*0014*/ 	.word	0x00000000


	//----- nvinfo : EIATTR_FRAME_SIZE
	.align		4
.L_3:
        /*0018*/ 	.byte	0x04, 0x11
        /*001a*/ 	.short	(.L_5 - .L_4)
	.align		4
.L_4:
        /*001c*/ 	.word	index@(triton_poi_fused_max_pool2d_with_indices_16)
        /*0020*/ 	.word	0x00000000


	//----- nvinfo : EIATTR_MIN_STACK_SIZE
	.align		4
.L_5:
        /*0024*/ 	.byte	0x04, 0x12
        /*0026*/ 	.short	(.L_7 - .L_6)
	.align		4
.L_6:
        /*0028*/ 	.word	index@(triton_poi_fused_max_pool2d_with_indices_16)
        /*002c*/ 	.word	0x00000000
.L_7:


//--------------------- .nv.info.triton_poi_fused_max_pool2d_with_indices_16 --------------------------
	.section	.nv.info.triton_poi_fused_max_pool2d_with_indices_16,"",@"SHT_CUDA_INFO"
	.sectionflags	@""
	.align	4


	//----- nvinfo : EIATTR_CUDA_API_VERSION
	.align		4
        /*0000*/ 	.byte	0x04, 0x37
        /*0002*/ 	.short	(.L_9 - .L_8)
.L_8:
        /*0004*/ 	.word	0x0000007c


	//----- nvinfo : EIATTR_KPARAM_INFO
	.align		4
.L_9:
        /*0008*/ 	.byte	0x04, 0x17
        /*000a*/ 	.short	(.L_11 - .L_10)
.L_10:
        /*000c*/ 	.word	0x00000000
        /*0010*/ 	.short	0x0003
        /*0012*/ 	.short	0x0018
        /*0014*/ 	.byte	0x00, 0xf0, 0x11, 0x00


	//----- nvinfo : EIATTR_KPARAM_INFO
	.align		4
.L_11:
        /*0018*/ 	.byte	0x04, 0x17
        /*001a*/ 	.short	(.L_13 - .L_12)
.L_12:
        /*001c*/ 	.word	0x00000000
        /*0020*/ 	.short	0x0002
        /*0022*/ 	.short	0x0010
        /*0024*/ 	.byte	0x00, 0xf4, 0x21, 0x00


	//----- nvinfo : EIATTR_KPARAM_INFO
	.align		4
.L_13:
        /*0028*/ 	.byte	0x04, 0x17
        /*002a*/ 	.short	(.L_15 - .L_14)
.L_14:
        /*002c*/ 	.word	0x00000000
        /*0030*/ 	.short	0x0001
        /*0032*/ 	.short	0x0008
        /*0034*/ 	.byte	0x00, 0xf4, 0x21, 0x00


	//----- nvinfo : EIATTR_KPARAM_INFO
	.align		4
.L_15:
        /*0038*/ 	.byte	0x04, 0x17
        /*003a*/ 	.short	(.L_17 - .L_16)
.L_16:
        /*003c*/ 	.word	0x00000000
        /*0040*/ 	.short	0x0000
        /*0042*/ 	.short	0x0000
        /*0044*/ 	.byte	0x00, 0xf4, 0x21, 0x00


	//----- nvinfo : EIATTR_SPARSE_MMA_MASK
	.align		4
.L_17:
        /*0048*/ 	.byte	0x03, 0x50
        /*004a*/ 	.short	0x0000


	//----- nvinfo : EIATTR_MAXREG_COUNT
	.align		4
        /*004c*/ 	.byte	0x03, 0x1b
        /*004e*/ 	.short	0x00ff


	//----- nvinfo : EIATTR_EXIT_INSTR_OFFSETS
	.align		4
        /*0050*/ 	.byte	0x04, 0x1c
        /*0052*/ 	.short	(.L_19 - .L_18)


	//   ....[0]....
.L_18:
        /*0054*/ 	.word	0x00000640


	//   ....[1]....
        /*0058*/ 	.word	0x00000660


	//----- nvinfo : EIATTR_REQNTID
	.align		4
.L_19:
        /*005c*/ 	.byte	0x04, 0x10
        /*005e*/ 	.short	(.L_21 - .L_20)
.L_20:
        /*0060*/ 	.word	0x00000100
        /*0064*/ 	.word	0x00000001
        /*0068*/ 	.word	0x00000001


	//----- nvinfo : EIATTR_CBANK_PARAM_SIZE
	.align		4
.L_21:
        /*006c*/ 	.byte	0x03, 0x19
        /*006e*/ 	.short	0x001c


	//----- nvinfo : EIATTR_PARAM_CBANK
	.align		4
        /*0070*/ 	.byte	0x04, 0x0a
        /*0072*/ 	.short	(.L_23 - .L_22)
	.align		4
.L_22:
        /*0074*/ 	.word	index@(.nv.constant0.triton_poi_fused_max_pool2d_with_indices_16)
        /*0078*/ 	.short	0x0210
        /*007a*/ 	.short	0x001c


	//----- nvinfo : EIATTR_SW_WAR
	.align		4
.L_23:
        /*007c*/ 	.byte	0x04, 0x36
        /*007e*/ 	.short	(.L_25 - .L_24)
.L_24:
        /*0080*/ 	.word	0x00000008
.L_25:


//--------------------- .nv.callgraph             --------------------------
	.section	.nv.callgraph,"",@"SHT_CUDA_CALLGRAPH"
	.align	4
	.sectionentsize	8
	.align		4
        /*0000*/ 	.word	0x00000000
	.align		4
        /*0004*/ 	.word	0xffffffff
	.align		4
        /*0008*/ 	.word	0x00000000
	.align		4
        /*000c*/ 	.word	0xfffffffe
	.align		4
        /*0010*/ 	.word	0x00000000
	.align		4
        /*0014*/ 	.word	0xfffffffd
	.align		4
        /*0018*/ 	.word	0x00000000
	.align		4
        /*001c*/ 	.word	0xfffffffc


//--------------------- .text.triton_poi_fused_max_pool2d_with_indices_16 --------------------------
	.section	.text.triton_poi_fused_max_pool2d_with_indices_16,"ax",@progbits
	.align	128
        .global         triton_poi_fused_max_pool2d_with_indices_16
        .type           triton_poi_fused_max_pool2d_with_indices_16,@function
        .size           triton_poi_fused_max_pool2d_with_indices_16,(.L_x_1 - triton_poi_fused_max_pool2d_with_indices_16)
        .other          triton_poi_fused_max_pool2d_with_indices_16,@"STO_CUDA_ENTRY STV_DEFAULT"
triton_poi_fused_max_pool2d_with_indices_16:
.text.triton_poi_fused_max_pool2d_with_indices_16:
[----:B------:R-:W0:Y:S02]  /*0000*/  LDC R1, c[0x0][0x28] ;  /* 0x00000a00ff017b82 */ /* 0x000e240000000800 */
[----:B------:R-:W1:Y:S01]  /*0010*/  S2R R0, SR_TID.X ;  /* 0x0000000000007919 */ /* 0x000e620000002100 */
[----:B------:R-:W-:Y:S01]  /*0020*/  ULDC.64 UR4, c[0x0][0x208] ;  /* 0x0000820000047ab9 */ /* 0x000fe20000000a00 */
[----:B------:R-:W-:Y:S01]  /*0030*/  ULDC.64 UR6, c[0x0][0x220] ;  /* 0x0000880000067ab9 */ /* 0x000fe20000000a00 */
[----:B------:R-:W2:Y:S01]  /*0040*/  S2R R5, SR_CTAID.X ;  /* 0x0000000000057919 */ /* 0x000ea20000002500 */
[----:B-1----:R-:W-:Y:S01]  /*0050*/  IMAD.SHL.U32 R0, R0, 0x2, RZ ;  /* 0x0000000200007824 */ /* 0x002fe200078e00ff */
[----:B--2---:R-:W-:-:S04]  /*0060*/  SHF.R.S32.HI R3, RZ, 0x16, R5 ;  /* 0x00000016ff037819 */ /* 0x004fc80000011405 */
[----:B------:R-:W-:Y:S02]  /*0070*/  LOP3.LUT R0, R0, 0x1fe, RZ, 0xc0, !PT ;  /* 0x000001fe00007812 */ /* 0x000fe400078ec0ff */
[----:B------:R-:W-:-:S03]  /*0080*/  SGXT R3, R3, 0x1 ;  /* 0x000000010303781a */ /* 0x000fc60000000200 */
[----:B------:R-:W-:-:S04]  /*0090*/  IMAD R0, R5, 0x200, R0 ;  /* 0x0000020005007824 */ /* 0x000fc800078e0200 */
[C---:B------:R-:W-:Y:S01]  /*00a0*/  IMAD.HI R4, R0.reuse, 0x78787879, RZ ;  /* 0x7878787900047827 */ /* 0x040fe200078e02ff */
[----:B------:R-:W-:Y:S02]  /*00b0*/  LEA.HI R3, R3, R0, RZ, 0x9 ;  /* 0x0000000003037211 */ /* 0x000fe400078f48ff */
[C---:B------:R-:W-:Y:S01]  /*00c0*/  ISETP.GE.AND P3, PT, R0.reuse, 0x90800, PT ;  /* 0x000908000000780c */ /* 0x040fe20003f66270 */
[----:B------:R-:W-:Y:S01]  /*00d0*/  IMAD.HI R2, R0, 0x71625345, RZ ;  /* 0x7162534500027827 */ /* 0x000fe200078e02ff */
[----:B------:R-:W-:Y:S02]  /*00e0*/  SHF.R.S32.HI R7, RZ, 0x9, R3 ;  /* 0x00000009ff077819 */ /* 0x000fe40000011403 */
[----:B------:R-:W-:-:S03]  /*00f0*/  SHF.R.U32.HI R5, RZ, 0x1f, R4 ;  /* 0x0000001fff057819 */ /* 0x000fc60000011604 */
[----:B------:R-:W-:Y:S01]  /*0100*/  IMAD.HI R9, R7, 0x78787879, RZ ;  /* 0x7878787907097827 */ /* 0x000fe200078e02ff */
[----:B------:R-:W-:Y:S02]  /*0110*/  LEA.HI.SX32 R6, R4, R5, 0x14 ;  /* 0x0000000504067211 */ /* 0x000fe400078fa2ff */
[----:B------:R-:W-:Y:S02]  /*0120*/  SHF.R.U32.HI R5, RZ, 0x1f, R2 ;  /* 0x0000001fff057819 */ /* 0x000fe40000011602 */
[----:B------:R-:W-:Y:S01]  /*0130*/  SHF.R.U32.HI R4, RZ, 0x1f, R9 ;  /* 0x0000001fff047819 */ /* 0x000fe20000011609 */
[----:B------:R-:W-:-:S03]  /*0140*/  IMAD.HI R8, R6, 0x78787879, RZ ;  /* 0x7878787906087827 */ /* 0x000fc600078e02ff */
[----:B------:R-:W-:Y:S02]  /*0150*/  LEA.HI.SX32 R10, R9, R4, 0x1d ;  /* 0x00000004090a7211 */ /* 0x000fe400078feaff */
[----:B------:R-:W-:Y:S02]  /*0160*/  LEA.HI.SX32 R4, R2, R5, 0x10 ;  /* 0x0000000502047211 */ /* 0x000fe400078f82ff */
[----:B------:R-:W-:Y:S01]  /*0170*/  SHF.R.U32.HI R9, RZ, 0x1f, R8 ;  /* 0x0000001fff097819 */ /* 0x000fe20000011608 */
[----:B------:R-:W-:Y:S01]  /*0180*/  IMAD R14, R10, -0x11, R7 ;  /* 0xffffffef0a0e7824 */ /* 0x000fe200078e0207 */
[----:B------:R-:W-:Y:S02]  /*0190*/  LOP3.LUT R5, R3, 0xfffffe00, RZ, 0xc0, !PT ;  /* 0xfffffe0003057812 */ /* 0x000fe400078ec0ff */
[----:B------:R-:W1:Y:S01]  /*01a0*/  LDC.64 R2, c[0x0][0x210] ;  /* 0x00008400ff027b82 */ /* 0x000e620000000a00 */
[----:B------:R-:W-:Y:S02]  /*01b0*/  LEA.HI.SX32 R9, R8, R9, 0x1d ;  /* 0x0000000908097211 */ /* 0x000fe400078feaff */
[----:B------:R-:W-:Y:S01]  /*01c0*/  IMAD.IADD R5, R0, 0x1, -R5 ;  /* 0x0000000100057824 */ /* 0x000fe200078e0a05 */
[----:B------:R-:W-:-:S02]  /*01d0*/  ISETP.GT.AND P1, PT, R14, -0x1, PT ;  /* 0xffffffff0e00780c */ /* 0x000fc40003f24270 */
[----:B------:R-:W-:Y:S01]  /*01e0*/  LEA R7, R14, 0x1, 0x1 ;  /* 0x000000010e077811 */ /* 0x000fe200078e08ff */
[----:B------:R-:W-:Y:S02]  /*01f0*/  IMAD R9, R9, -0x11, R6 ;  /* 0xffffffef09097824 */ /* 0x000fe400078e0206 */
[----:B------:R-:W-:Y:S01]  /*0200*/  IMAD R4, R4, 0x88200, R5 ;  /* 0x0008820004047824 */ /* 0x000fe200078e0205 */
[----:B------:R-:W-:Y:S02]  /*0210*/  ISETP.LT.AND P1, PT, R7, 0x21, P1 ;  /* 0x000000210700780c */ /* 0x000fe40000f21270 */
[C---:B------:R-:W-:Y:S01]  /*0220*/  LOP3.LUT R5, R9.reuse, R14, RZ, 0xfc, !PT ;  /* 0x0000000e09057212 */ /* 0x040fe200078efcff */
[----:B------:R-:W-:Y:S01]  /*0230*/  IMAD R4, R14, 0x400, R4 ;  /* 0x000004000e047824 */ /* 0x000fe200078e0204 */
[----:B------:R-:W-:Y:S02]  /*0240*/  ISETP.GT.AND P0, PT, R9, -0x1, P1 ;  /* 0xffffffff0900780c */ /* 0x000fe40000f04270 */
[----:B------:R-:W-:Y:S01]  /*0250*/  ISETP.GT.AND P4, PT, R5, -0x1, !P3 ;  /* 0xffffffff0500780c */ /* 0x000fe20005f84270 */
[----:B------:R-:W-:Y:S01]  /*0260*/  IMAD R17, R9, 0x8400, R4 ;  /* 0x0000840009117824 */ /* 0x000fe200078e0204 */
[----:B------:R-:W-:-:S02]  /*0270*/  ISETP.LT.AND P0, PT, R0, 0x90800, P0 ;  /* 0x000908000000780c */ /* 0x000fc40000701270 */
[----:B------:R-:W-:Y:S02]  /*0280*/  CS2R R4, SRZ ;  /* 0x0000000000047805 */ /* 0x000fe4000001ff00 */
[----:B------:R-:W-:Y:S01]  /*0290*/  ISETP.GT.AND P2, PT, R9, -0x1, PT ;  /* 0xffffffff0900780c */ /* 0x000fe20003f44270 */
[----:B------:R-:W-:Y:S01]  /*02a0*/  VIADD R13, R17, 0x200 ;  /* 0x00000200110d7836 */ /* 0x000fe20000000000 */
[----:B------:R-:W-:Y:S01]  /*02b0*/  LEA R6, R9, 0x1, 0x1 ;  /* 0x0000000109067811 */ /* 0x000fe200078e08ff */
[----:B-1----:R-:W-:-:S03]  /*02c0*/  IMAD.WIDE R10, R17, 0x4, R2 ;  /* 0x00000004110a7825 */ /* 0x002fc600078e0202 */
[----:B------:R-:W-:Y:S02]  /*02d0*/  ISETP.LT.AND P5, PT, R6, 0x21, P2 ;  /* 0x000000210600780c */ /* 0x000fe400017a1270 */
[----:B------:R-:W-:Y:S01]  /*02e0*/  CS2R R6, SRZ ;  /* 0x0000000000067805 */ /* 0x000fe2000001ff00 */
[----:B------:R-:W-:Y:S01]  /*02f0*/  IMAD.WIDE R12, R13, 0x4, R2 ;  /* 0x000000040d0c7825 */ /* 0x000fe200078e0202 */
[----:B------:R-:W-:-:S04]  /*0300*/  ISETP.GT.AND P2, PT, R14, -0x1, P5 ;  /* 0xffffffff0e00780c */ /* 0x000fc80002f44270 */
[----:B------:R-:W2:Y:S01]  /*0310*/  @P4 LDG.E.64 R6, desc[UR4][R10.64] ;  /* 0x000000040a064981 */ /* 0x000ea2000c1e1b00 */
[----:B------:R-:W-:-:S03]  /*0320*/  ISETP.LT.AND P2, PT, R0, 0x90800, P2 ;  /* 0x000908000000780c */ /* 0x000fc60001741270 */
[----:B------:R1:W3:Y:S01]  /*0330*/  @P0 LDG.E.64 R4, desc[UR4][R12.64] ;  /* 0x000000040c040981 */ /* 0x0002e2000c1e1b00 */
[C---:B------:R-:W-:Y:S01]  /*0340*/  VIADD R15, R17.reuse, 0x4200 ;  /* 0x00004200110f7836 */ /* 0x040fe20000000000 */
[----:B------:R-:W-:Y:S02]  /*0350*/  CS2R R8, SRZ ;  /* 0x0000000000087805 */ /* 0x000fe4000001ff00 */
[----:B------:R-:W-:Y:S01]  /*0360*/  PLOP3.LUT P1, PT, P5, P1, PT, 0x80, 0x0 ;  /* 0x000000000000781c */ /* 0x000fe20002f23070 */
[----:B------:R-:W-:Y:S02]  /*0370*/  VIADD R17, R17, 0x4400 ;  /* 0x0000440011117836 */ /* 0x000fe40000000000 */
[----:B------:R-:W-:Y:S01]  /*0380*/  IMAD.WIDE R14, R15, 0x4, R2 ;  /* 0x000000040f0e7825 */ /* 0x000fe200078e0202 */
[----:B------:R-:W-:-:S04]  /*0390*/  ISETP.LT.AND P1, PT, R0, 0x90800, P1 ;  /* 0x000908000000780c */ /* 0x000fc80000f21270 */
[----:B------:R-:W4:Y:S01]  /*03a0*/  @P2 LDG.E.64 R8, desc[UR4][R14.64] ;  /* 0x000000040e082981 */ /* 0x000f22000c1e1b00 */
[----:B-1----:R-:W-:Y:S01]  /*03b0*/  CS2R R12, SRZ ;  /* 0x00000000000c7805 */ /* 0x002fe2000001ff00 */
[----:B------:R-:W-:-:S07]  /*03c0*/  IMAD.WIDE R2, R17, 0x4, R2 ;  /* 0x0000000411027825 */ /* 0x000fce00078e0202 */
[----:B------:R-:W5:Y:S01]  /*03d0*/  @P1 LDG.E.64 R12, desc[UR4][R2.64] ;  /* 0x00000004020c1981 */ /* 0x000f62000c1e1b00 */
[----:B--2---:R-:W-:Y:S02]  /*03e0*/  SEL R11, R6, 0xff800000, P4 ;  /* 0xff800000060b7807 */ /* 0x004fe40002000000 */
[----:B---3--:R-:W-:Y:S02]  /*03f0*/  SEL R6, R4, 0xff800000, P0 ;  /* 0xff80000004067807 */ /* 0x008fe40000000000 */
[----:B------:R-:W-:Y:S02]  /*0400*/  SEL R4, R7, 0xff800000, P4 ;  /* 0xff80000007047807 */ /* 0x000fe40002000000 */
[C---:B------:R-:W-:Y:S02]  /*0410*/  FSETP.GT.AND P5, PT, R6.reuse, R11, PT ;  /* 0x0000000b0600720b */ /* 0x040fe40003fa4000 */
[----:B------:R-:W-:Y:S02]  /*0420*/  SEL R5, R5, 0xff800000, P0 ;  /* 0xff80000005057807 */ /* 0x000fe40000000000 */
[----:B------:R-:W-:-:S02]  /*0430*/  FSETP.NAN.AND P0, PT, R6, R6, PT ;  /* 0x000000060600720b */ /* 0x000fc40003f08000 */
[----:B------:R-:W-:Y:S02]  /*0440*/  FSETP.GT.AND P4, PT, R5, R4, PT ;  /* 0x000000040500720b */ /* 0x000fe40003f84000 */
[----:B----4-:R-:W-:Y:S02]  /*0450*/  SEL R10, R9, 0xff800000, P2 ;  /* 0xff800000090a7807 */ /* 0x010fe40001000000 */
[----:B------:R-:W-:Y:S02]  /*0460*/  FSETP.NAN.AND P6, PT, R5, R5, PT ;  /* 0x000000050500720b */ /* 0x000fe40003fc8000 */
[----:B------:R-:W-:Y:S02]  /*0470*/  SEL R7, R8, 0xff800000, P2 ;  /* 0xff80000008077807 */ /* 0x000fe40001000000 */
[----:B------:R-:W-:Y:S02]  /*0480*/  @!P5 SEL R6, R6, R11, P0 ;  /* 0x0000000b0606d207 */ /* 0x000fe40000000000 */
[----:B------:R-:W-:-:S02]  /*0490*/  FSETP.NAN.AND P0, PT, R10, R10, PT ;  /* 0x0000000a0a00720b */ /* 0x000fc40003f08000 */
[----:B-----5:R-:W-:Y:S02]  /*04a0*/  SEL R3, R13, 0xff800000, P1 ;  /* 0xff8000000d037807 */ /* 0x020fe40000800000 */
[----:B------:R-:W-:Y:S02]  /*04b0*/  @!P4 SEL R5, R5, R4, P6 ;  /* 0x000000040505c207 */ /* 0x000fe40003000000 */
[----:B------:R-:W-:Y:S02]  /*04c0*/  FSETP.NAN.AND P6, PT, R3, R3, PT ;  /* 0x000000030300720b */ /* 0x000fe40003fc8000 */
[----:B------:R-:W-:Y:S02]  /*04d0*/  FSETP.GEU.AND P2, PT, R5, R10, PT ;  /* 0x0000000a0500720b */ /* 0x000fe40003f4e000 */
[----:B------:R-:W-:Y:S02]  /*04e0*/  SEL R2, R12, 0xff800000, P1 ;  /* 0xff8000000c027807 */ /* 0x000fe40000800000 */
[----:B------:R-:W-:-:S02]  /*04f0*/  FSETP.NAN.AND P1, PT, R7, R7, PT ;  /* 0x000000070700720b */ /* 0x000fc40003f28000 */
[----:B------:R-:W-:Y:S02]  /*0500*/  @!P0 SEL R10, R10, R5, !P2 ;  /* 0x000000050a0a8207 */ /* 0x000fe40005000000 */
[----:B------:R-:W1:Y:S01]  /*0510*/  LDC.64 R4, c[0x0][0x218] ;  /* 0x00008600ff047b82 */ /* 0x000e620000000a00 */
[----:B------:R-:W-:Y:S02]  /*0520*/  SEL R8, RZ, 0x1, !P4 ;  /* 0x00000001ff087807 */ /* 0x000fe40006000000 */
[----:B------:R-:W-:Y:S02]  /*0530*/  FSETP.GEU.AND P0, PT, R10, R3, PT ;  /* 0x000000030a00720b */ /* 0x000fe40003f0e000 */
[----:B------:R-:W-:Y:S02]  /*0540*/  FSETP.NAN.AND P4, PT, R2, R2, PT ;  /* 0x000000020200720b */ /* 0x000fe40003f88000 */
[----:B------:R-:W-:Y:S02]  /*0550*/  @!P6 SEL R3, R3, R10, !P0 ;  /* 0x0000000a0303e207 */ /* 0x000fe40004000000 */
[----:B------:R-:W-:-:S02]  /*0560*/  FSETP.GEU.AND P6, PT, R6, R7, PT ;  /* 0x000000070600720b */ /* 0x000fc40003fce000 */
[----:B------:R-:W-:Y:S02]  /*0570*/  SEL R8, R8, 0x2, P2 ;  /* 0x0000000208087807 */ /* 0x000fe40001000000 */
[----:B------:R-:W-:Y:S02]  /*0580*/  @!P1 SEL R7, R7, R6, !P6 ;  /* 0x0000000607079207 */ /* 0x000fe40007000000 */
[----:B------:R-:W-:Y:S02]  /*0590*/  SEL R6, RZ, 0x1, !P5 ;  /* 0x00000001ff067807 */ /* 0x000fe40006800000 */
[----:B------:R-:W-:Y:S02]  /*05a0*/  FSETP.GEU.AND P1, PT, R7, R2, PT ;  /* 0x000000020700720b */ /* 0x000fe40003f2e000 */
[----:B------:R-:W-:Y:S02]  /*05b0*/  SEL R9, R6, 0x2, P6 ;  /* 0x0000000206097807 */ /* 0x000fe40003000000 */
[----:B------:R-:W-:-:S02]  /*05c0*/  @!P4 SEL R2, R2, R7, !P1 ;  /* 0x000000070202c207 */ /* 0x000fc40004800000 */
[----:B------:R-:W-:Y:S01]  /*05d0*/  IADD3 R6, P2, R0, UR6, RZ ;  /* 0x0000000600067c10 */ /* 0x000fe2000ff5e0ff */
[----:B-1----:R-:W-:Y:S01]  /*05e0*/  IMAD.WIDE R4, R0, 0x4, R4 ;  /* 0x0000000400047825 */ /* 0x002fe200078e0204 */
[----:B------:R-:W-:Y:S02]  /*05f0*/  SEL R8, R8, 0x3, P0 ;  /* 0x0000000308087807 */ /* 0x000fe40000000000 */
[----:B------:R-:W-:Y:S02]  /*0600*/  SEL R9, R9, 0x3, P1 ;  /* 0x0000000309097807 */ /* 0x000fe40000800000 */
[----:B------:R-:W-:Y:S01]  /*0610*/  LEA.HI.X.SX32 R7, R0, UR7, 0x1, P2 ;  /* 0x0000000700077c11 */ /* 0x000fe200090f0eff */
[----:B------:R1:W-:Y:S02]  /*0620*/  @!P3 STG.E.64 desc[UR4][R4.64], R2 ;  /* 0x000000020400b986 */ /* 0x0003e4000c101b04 */
[----:B------:R-:W-:Y:S01]  /*0630*/  IMAD R9, R8, 0x100, R9 ;  /* 0x0000010008097824 */ /* 0x000fe200078e0209 */
[----:B------:R-:W-:Y:S06]  /*0640*/  @P3 EXIT ;  /* 0x000000000000394d */ /* 0x000fec0003800000 */
[----:B------:R-:W-:Y:S01]  /*0650*/  STG.E.U16 desc[UR4][R6.64], R9 ;  /* 0x0000000906007986 */ /* 0x000fe2000c101504 */
[----:B------:R-:W-:Y:S05]  /*0660*/  EXIT ;  /* 0x000000000000794d */ /* 0x000fea0003800000 */
.L_x_0:
[----:B------:R-:W-:-:S00]  /*0670*/  BRA `(.L_x_0) ;  /* 0xfffffffc00fc7947 */ /* 0x000fc0000383ffff */
[----:B------:R-:W-:-:S00]  /*0680*/  NOP ;  /* 0x0000000000007918 */ /* 0x000fc00000000000 */
[----:B------:R-:W-:-:S00]  /*0690*/  NOP ;  /* 0x0000000000007918 */ /* 0x000fc00000000000 */
[----:B------:R-:W-:-:S00]  /*06a0*/  NOP ;  /* 0x0000000000007918 */ /* 0x000fc00000000000 */
[----:B------:R-:W-:-:S00]  /*06b0*/  NOP ;  /* 0x0000000000007918 */ /* 0x000fc00000000000 */
[----:B------:R-:W-:-:S00]  /*06c0*/  NOP ;  /* 0x0000000000007918 */ /* 0x000fc00000000000 */
[----:B------:R-:W-:-:S00]  /*06d0*/  NOP ;  /* 0x0000000000007918 */ /* 0x000fc00000000000 */
[----:B------:R-:W-:-:S00]  /*06e0*/  NOP ;  /* 0x0000000000007918 */ /* 0x000fc00000000000 */
[----:B------:R-:W-:-:S00]  /*06f0*/  NOP ;  /* 0x0000000000007918 */ /* 0x000fc00000000000 */
.L_x_1:


//--------------------- .nv.constant0.triton_poi_fused_max_pool2d_with_indices_16 --------------------------
	.section	.nv.constant0.triton_poi_fused_max_pool2d_with_indices_16,"a",@progbits
	.sectionflags	@""
	.align	4
.nv.constant0.triton_poi_fused_max_pool2d_with_indices_16:
	.zero		556
